//
// Generated by NVIDIA NVVM Compiler
//
// Compiler Build ID: CL-36424714
// Cuda compilation tools, release 13.0, V13.0.88
// Based on NVVM 20.0.0
//

.version 9.0
.target sm_100
.address_size 64

	// .globl	_Z12helloFromGPUv
.extern .func  (.param .b32 func_retval0) vprintf
(
	.param .b64 vprintf_param_0,
	.param .b64 vprintf_param_1
)
;
.global .align 1 .b8 $str[56] = {72, 101, 108, 108, 111, 32, 87, 111, 114, 108, 100, 32, 102, 114, 111, 109, 32, 71, 80, 85, 33, 32, 116, 104, 114, 101, 97, 100, 32, 37, 100, 32, 105, 110, 32, 98, 108, 111, 99, 107, 32, 37, 100, 32, 111, 102, 32, 115, 105, 122, 101, 32, 37, 100, 10};

.visible .entry _Z12helloFromGPUv()
{
	.local .align 8 .b8 	__local_depot0[16];
	.reg .b64 	%SP;
	.reg .b64 	%SPL;
	.reg .b32 	%r<6>;
	.reg .b64 	%rd<5>;

	mov.u64 	%SPL, __local_depot0;
	cvta.local.u64 	%SP, %SPL;
	add.u64 	%rd1, %SP, 0;
	add.u64 	%rd2, %SPL, 0;
	mov.u32 	%r1, %tid.x;
	mov.u32 	%r2, %ctaid.x;
	mov.u32 	%r3, %ntid.x;
	st.local.v2.u32 	[%rd2], {%r1, %r2};
	st.local.u32 	[%rd2+8], %r3;
	mov.u64 	%rd3, $str;
	cvta.global.u64 	%rd4, %rd3;
	{ // callseq 0, 0
	.param .b64 param0;
	st.param.b64 	[param0], %rd4;
	.param .b64 param1;
	st.param.b64 	[param1], %rd1;
	.param .b32 retval0;
	call.uni (retval0), 
	vprintf, 
	(
	param0, 
	param1
	);
	ld.param.b32 	%r4, [retval0];
	} // callseq 0
	ret;

}


// ===== COMPILED SASS (sm_100) =====

	.target	sm_100

	.elftype	@"ET_EXEC"


//--------------------- .note.nv.tkinfo           --------------------------
	.section	.note.nv.tkinfo,"",@"SHT_NOTE"
	.sectionflags	@"SHF_NOTE_NV_TKINFO"
	.tkinfo
        /*0018*/ 	.word	0x00000002
        /*0030*/ 	.string	""
        /*0030*/ 	.string	"ptxas"
        /*0030*/ 	.string	"Cuda compilation tools, release 13.0, V13.0.88"
        /*0030*/ 	.string	"Build cuda_13.0.r13.0/compiler.36424714_0"
        /*0030*/ 	.string	"-arch sm_100 -m 64 "



//--------------------- .note.nv.cuinfo           --------------------------
	.section	.note.nv.cuinfo,"",@"SHT_NOTE"
	.sectionflags	@"SHF_NOTE_NV_CUINFO"
        /*0018*/ 	.short	0x0002
        /*001a*/ 	.short	0x0064
        /*001c*/ 	.short	0x0082
	.zero		2


//--------------------- .nv.info                  --------------------------
	.section	.nv.info,"",@"SHT_CUDA_INFO"
	.align	4


	//----- nvinfo : EIATTR_REGCOUNT
	.align		4
        /*0000*/ 	.byte	0x04, 0x2f
        /*0002*/ 	.short	(.L_2 - .L_1)
	.align		4
.L_1:
        /*0004*/ 	.word	index@(_Z12helloFromGPUv)
        /*0008*/ 	.word	0x00000018


	//----- nvinfo : EIATTR_FRAME_SIZE
	.align		4
.L_2:
        /*000c*/ 	.byte	0x04, 0x11
        /*000e*/ 	.short	(.L_4 - .L_3)
	.align		4
.L_3:
        /*0010*/ 	.word	index@(_Z12helloFromGPUv)
        /*0014*/ 	.word	0x00000010


	//----- nvinfo : EIATTR_MIN_STACK_SIZE
	.align		4
.L_4:
        /*0018*/ 	.byte	0x04, 0x12
        /*001a*/ 	.short	(.L_6 - .L_5)
	.align		4
.L_5:
        /*001c*/ 	.word	index@(_Z12helloFromGPUv)
        /*0020*/ 	.word	0x00000010
.L_6:


//--------------------- .nv.compat                --------------------------
	.section	.nv.compat,"",@"SHT_CUDA_COMPAT_INFO"
	.align	4
        /*0000*/ 	.byte	0x02, 0x09, 0x00, 0x00, 0x02, 0x02, 0x01, 0x00, 0x02, 0x05, 0x05, 0x00, 0x03, 0x07, 0x01, 0x01
        /*0010*/ 	.byte	0x02, 0x03, 0x00, 0x00, 0x02, 0x06, 0x01, 0x00, 0x04, 0x0b, 0x08, 0x00, 0x09, 0x00, 0x00, 0x00
        /*0020*/ 	.byte	0x00, 0x00, 0x00, 0x00


//--------------------- .nv.info._Z12helloFromGPUv --------------------------
	.section	.nv.info._Z12helloFromGPUv,"",@"SHT_CUDA_INFO"
	.sectionflags	@""
	.align	4


	//----- nvinfo : EIATTR_CUDA_API_VERSION
	.align		4
        /*0000*/ 	.byte	0x04, 0x37
        /*0002*/ 	.short	(.L_8 - .L_7)
.L_7:
        /*0004*/ 	.word	0x00000082


	//----- nvinfo : EIATTR_SPARSE_MMA_MASK
	.align		4
.L_8:
        /*0008*/ 	.byte	0x03, 0x50
        /*000a*/ 	.short	0x0000


	//----- nvinfo : EIATTR_MAXREG_COUNT
	.align		4
        /*000c*/ 	.byte	0x03, 0x1b
        /*000e*/ 	.short	0x00ff


	//----- nvinfo : EIATTR_EXTERNS
	.align		4
        /*0010*/ 	.byte	0x04, 0x0f
        /*0012*/ 	.short	(.L_10 - .L_9)


	//   ....[0]....
	.align		4
.L_9:
        /*0014*/ 	.word	index@(vprintf)


	//----- nvinfo : EIATTR_MERCURY_ISA_VERSION
	.align		4
.L_10:
        /*0018*/ 	.byte	0x03, 0x5f
        /*001a*/ 	.short	0x0101


	//----- nvinfo : EIATTR_VRC_CTA_INIT_COUNT
	.align		4
        /*001c*/ 	.byte	0x02, 0x4a
	.zero		1
	.zero		1


	//----- nvinfo : EIATTR_SYSCALL_OFFSETS
	.align		4
        /*0020*/ 	.byte	0x04, 0x46
        /*0022*/ 	.short	(.L_12 - .L_11)


	//   ....[0]....
.L_11:
        /*0024*/ 	.word	0x00000110


	//----- nvinfo : EIATTR_EXIT_INSTR_OFFSETS
	.align		4
.L_12:
        /*0028*/ 	.byte	0x04, 0x1c
        /*002a*/ 	.short	(.L_14 - .L_13)


	//   ....[0]....
.L_13:
        /*002c*/ 	.word	0x00000120


	//----- nvinfo : EIATTR_SW_WAR
	.align		4
.L_14:
        /*0030*/ 	.byte	0x04, 0x36
        /*0032*/ 	.short	(.L_16 - .L_15)
.L_15:
        /*0034*/ 	.word	0x00000008
.L_16:


//--------------------- .nv.callgraph             --------------------------
	.section	.nv.callgraph,"",@"SHT_CUDA_CALLGRAPH"
	.align	4
	.sectionentsize	8
	.align		4
        /*0000*/ 	.word	0x00000000
	.align		4
        /*0004*/ 	.word	0xffffffff
	.align		4
        /*0008*/ 	.word	index@(_Z12helloFromGPUv)
	.align		4
        /*000c*/ 	.word	index@(vprintf)
	.align		4
        /*0010*/ 	.word	0x00000000
	.align		4
        /*0014*/ 	.word	0xfffffffe
	.align		4
        /*0018*/ 	.word	0x00000000
	.align		4
        /*001c*/ 	.word	0xfffffffd
	.align		4
        /*0020*/ 	.word	0x00000000
	.align		4
        /*0024*/ 	.word	0xfffffffc


//--------------------- .nv.constant4             --------------------------
	.section	.nv.constant4,"a",@progbits
	.align	8
	.align		8
.nv.constant4:
        /*0000*/ 	.dword	vprintf
	.align		8
        /*0008*/ 	.dword	$str


//--------------------- .text._Z12helloFromGPUv   --------------------------
	.section	.text._Z12helloFromGPUv,"ax",@progbits
	.align	128
        .global         _Z12helloFromGPUv
        .type           _Z12helloFromGPUv,@function
        .size           _Z12helloFromGPUv,(.L_x_2 - _Z12helloFromGPUv)
        .other          _Z12helloFromGPUv,@"STO_CUDA_ENTRY STV_DEFAULT"
_Z12helloFromGPUv:
.text._Z12helloFromGPUv:
[----:B------:R-:W0:Y:S01]  /*0000*/  LDC R1, c[0x0][0x37c] ;  /* 0x0000df00ff017b82 */ /* 0x000e220000000800 */
[----:B------:R-:W1:Y:S01]  /*0010*/  S2R R8, SR_TID.X ;  /* 0x0000000000087919 */ /* 0x000e620000002100 */
[----:B------:R-:W2:Y:S06]  /*0020*/  LDCU UR5, c[0x0][0x2fc] ;  /* 0x00005f80ff0577ac */ /* 0x000eac0008000800 */
[----:B------:R-:W3:Y:S01]  /*0030*/  LDC R10, c[0x0][0x360] ;  /* 0x0000d800ff0a7b82 */ /* 0x000ee20000000800 */
[----:B0-----:R-:W-:Y:S01]  /*0040*/  VIADD R1, R1, 0xfffffff0 ;  /* 0xfffffff001017836 */ /* 0x001fe20000000000 */
[----:B------:R-:W1:Y:S01]  /*0050*/  S2R R9, SR_CTAID.X ;  /* 0x0000000000097919 */ /* 0x000e620000002500 */
[----:B------:R-:W-:Y:S01]  /*0060*/  MOV R0, 0x0 ;  /* 0x0000000000007802 */ /* 0x000fe20000000f00 */
[----:B------:R-:W0:Y:S04]  /*0070*/  LDCU UR4, c[0x0][0x2f8] ;  /* 0x00005f00ff0477ac */ /* 0x000e280008000800 */
[----:B------:R4:W5:Y:S01]  /*0080*/  LDC.64 R2, c[0x4][R0] ;  /* 0x0100000000027b82 */ /* 0x0009620000000a00 */
[----:B------:R-:W2:Y:S01]  /*0090*/  LDCU.64 UR6, c[0x4][0x8] ;  /* 0x01000100ff0677ac */ /* 0x000ea20008000a00 */
[----:B0-----:R-:W-:Y:S01]  /*00a0*/  IADD3 R6, P0, PT, R1, UR4, RZ ;  /* 0x0000000401067c10 */ /* 0x001fe2000ff1e0ff */
[----:B---3--:R4:W-:Y:S01]  /*00b0*/  STL [R1+0x8], R10 ;  /* 0x0000080a01007387 */ /* 0x0089e20000100800 */
[----:B--2---:R-:W-:Y:S01]  /*00c0*/  IMAD.U32 R4, RZ, RZ, UR6 ;  /* 0x00000006ff047e24 */ /* 0x004fe2000f8e00ff */
[----:B------:R-:W-:-:S02]  /*00d0*/  MOV R5, UR7 ;  /* 0x0000000700057c02 */ /* 0x000fc40008000f00 */
[----:B------:R-:W-:Y:S01]  /*00e0*/  IMAD.X R7, RZ, RZ, UR5, P0 ;  /* 0x00000005ff077e24 */ /* 0x000fe200080e06ff */
[----:B-1----:R4:W-:Y:S07]  /*00f0*/  STL.64 [R1], R8 ;  /* 0x0000000801007387 */ /* 0x0029ee0000100a00 */
[----:B------:R-:W-:-:S07]  /*0100*/  LEPC R20, `(.L_x_0) ;  /* 0x000000001014794e */ /* 0x000fce0000000000 */
[----:B----45:R-:W-:Y:S05]  /*0110*/  CALL.ABS.NOINC R2 ;  /* 0x0000000002007343 */ /* 0x030fea0003c00000 */
.L_x_0:
[----:B------:R-:W-:Y:S05]  /*0120*/  EXIT ;  /* 0x000000000000794d */ /* 0x000fea0003800000 */
.L_x_1:
[----:B------:R-:W-:-:S00]  /*0130*/  BRA `(.L_x_1) ;  /* 0xfffffffc00fc7947 */ /* 0x000fc0000383ffff */
[----:B------:R-:W-:-:S00]  /*0140*/  NOP ;  /* 0x0000000000007918 */ /* 0x000fc00000000000 */
        /* <DEDUP_REMOVED lines=11> */
.L_x_2:


//--------------------- .nv.global.init           --------------------------
	.section	.nv.global.init,"aw",@progbits
.nv.global.init:
	.type		$str,@object
	.size		$str,(.L_0 - $str)
$str:
        /*0000*/ 	.byte	0x48, 0x65, 0x6c, 0x6c, 0x6f, 0x20, 0x57, 0x6f, 0x72, 0x6c, 0x64, 0x20, 0x66, 0x72, 0x6f, 0x6d
        /*0010*/ 	.byte	0x20, 0x47, 0x50, 0x55, 0x21, 0x20, 0x74, 0x68, 0x72, 0x65, 0x61, 0x64, 0x20, 0x25, 0x64, 0x20
        /*0020*/ 	.byte	0x69, 0x6e, 0x20, 0x62, 0x6c, 0x6f, 0x63, 0x6b, 0x20, 0x25, 0x64, 0x20, 0x6f, 0x66, 0x20, 0x73
        /*0030*/ 	.byte	0x69, 0x7a, 0x65, 0x20, 0x25, 0x64, 0x0a, 0x00
.L_0:


//--------------------- .nv.shared.reserved.0     --------------------------
	.section	.nv.shared.reserved.0,"aw",@nobits
	.weak		__nv_reservedSMEM_offset_0_alias
	.size		__nv_reservedSMEM_offset_0_alias, 0, 64
	.other		__nv_reservedSMEM_offset_0_alias,@"STO_CUDA_RESERVED_SHARED STV_DEFAULT"
__nv_reservedSMEM_offset_0_alias:
	.zero		0
	.zero		64


//--------------------- .nv.constant0._Z12helloFromGPUv --------------------------
	.section	.nv.constant0._Z12helloFromGPUv,"a",@progbits
	.sectionflags	@""
	.align	4
.nv.constant0._Z12helloFromGPUv:
	.zero		896


//--------------------- SYMBOLS --------------------------

	.type		.nv.reservedSmem.offset0,@object
	.size		.nv.reservedSmem.offset0,0x4
	.type		vprintf,@function
